	.headerflags	@"EF_CUDA_TEXMODE_UNIFIED EF_CUDA_64BIT_ADDRESS EF_CUDA_ACCELERATORS EF_CUDA_SM90 EF_CUDA_VIRTUAL_SM(EF_CUDA_SM90)"
	.elftype	@"ET_EXEC"


//--------------------- .nv.info                  --------------------------
	.section	.nv.info,"",@"SHT_CUDA_INFO"
	.align	4


	//----- nvinfo : EIATTR_REGCOUNT
	.align		4
        /*0000*/ 	.byte	0x04, 0x2f
        /*0002*/ 	.short	(.L_3 - .L_2)
	.align		4
.L_2:
        /*0004*/ 	.word	index@(triton_poi_fused__native_batch_norm_legit_no_training_relu_23)
        /*0008*/ 	.word	0x00000020


	//----- nvinfo : EIATTR_MIN_STACK_SIZE
	.align		4
.L_3:
        /*000c*/ 	.byte	0x04, 0x12
        /*000e*/ 	.short	(.L_5 - .L_4)
	.align		4
.L_4:
        /*0010*/ 	.word	index@(triton_poi_fused__native_batch_norm_legit_no_training_relu_23)
        /*0014*/ 	.word	0x00000000


	//----- nvinfo : EIATTR_FRAME_SIZE
	.align		4
.L_5:
        /*0018*/ 	.byte	0x04, 0x11
        /*001a*/ 	.short	(.L_7 - .L_6)
	.align		4
.L_6:
        /*001c*/ 	.word	index@(triton_poi_fused__native_batch_norm_legit_no_training_relu_23)
        /*0020*/ 	.word	0x00000000


	//----- nvinfo : EIATTR_MIN_STACK_SIZE
	.align		4
.L_7:
        /*0024*/ 	.byte	0x04, 0x12
        /*0026*/ 	.short	(.L_9 - .L_8)
	.align		4
.L_8:
        /*0028*/ 	.word	index@(triton_poi_fused__native_batch_norm_legit_no_training_relu_23)
        /*002c*/ 	.word	0x00000000
.L_9:


//--------------------- .nv.info.triton_poi_fused__native_batch_norm_legit_no_training_relu_23 --------------------------
	.section	.nv.info.triton_poi_fused__native_batch_norm_legit_no_training_relu_23,"",@"SHT_CUDA_INFO"
	.sectionflags	@""
	.align	4


	//----- nvinfo : EIATTR_CUDA_API_VERSION
	.align		4
        /*0000*/ 	.byte	0x04, 0x37
        /*0002*/ 	.short	(.L_11 - .L_10)
.L_10:
        /*0004*/ 	.word	0x0000007c


	//----- nvinfo : EIATTR_KPARAM_INFO
	.align		4
.L_11:
        /*0008*/ 	.byte	0x04, 0x17
        /*000a*/ 	.short	(.L_13 - .L_12)
.L_12:
        /*000c*/ 	.word	0x00000000
        /*0010*/ 	.short	0x0006
        /*0012*/ 	.short	0x0030
        /*0014*/ 	.byte	0x00, 0xf0, 0x11, 0x00


	//----- nvinfo : EIATTR_KPARAM_INFO
	.align		4
.L_13:
        /*0018*/ 	.byte	0x04, 0x17
        /*001a*/ 	.short	(.L_15 - .L_14)
.L_14:
        /*001c*/ 	.word	0x00000000
        /*0020*/ 	.short	0x0005
        /*0022*/ 	.short	0x0028
        /*0024*/ 	.byte	0x00, 0xf4, 0x21, 0x00


	//----- nvinfo : EIATTR_KPARAM_INFO
	.align		4
.L_15:
        /*0028*/ 	.byte	0x04, 0x17
        /*002a*/ 	.short	(.L_17 - .L_16)
.L_16:
        /*002c*/ 	.word	0x00000000
        /*0030*/ 	.short	0x0004
        /*0032*/ 	.short	0x0020
        /*0034*/ 	.byte	0x00, 0xf4, 0x21, 0x00


	//----- nvinfo : EIATTR_KPARAM_INFO
	.align		4
.L_17:
        /*0038*/ 	.byte	0x04, 0x17
        /*003a*/ 	.short	(.L_19 - .L_18)
.L_18:
        /*003c*/ 	.word	0x00000000
        /*0040*/ 	.short	0x0003
        /*0042*/ 	.short	0x0018
        /*0044*/ 	.byte	0x00, 0xf4, 0x21, 0x00


	//----- nvinfo : EIATTR_KPARAM_INFO
	.align		4
.L_19:
        /*0048*/ 	.byte	0x04, 0x17
        /*004a*/ 	.short	(.L_21 - .L_20)
.L_20:
        /*004c*/ 	.word	0x00000000
        /*0050*/ 	.short	0x0002
        /*0052*/ 	.short	0x0010
        /*0054*/ 	.byte	0x00, 0xf4, 0x21, 0x00


	//----- nvinfo : EIATTR_KPARAM_INFO
	.align		4
.L_21:
        /*0058*/ 	.byte	0x04, 0x17
        /*005a*/ 	.short	(.L_23 - .L_22)
.L_22:
        /*005c*/ 	.word	0x00000000
        /*0060*/ 	.short	0x0001
        /*0062*/ 	.short	0x0008
        /*0064*/ 	.byte	0x00, 0xf4, 0x21, 0x00


	//----- nvinfo : EIATTR_KPARAM_INFO
	.align		4
.L_23:
        /*0068*/ 	.byte	0x04, 0x17
        /*006a*/ 	.short	(.L_25 - .L_24)
.L_24:
        /*006c*/ 	.word	0x00000000
        /*0070*/ 	.short	0x0000
        /*0072*/ 	.short	0x0000
        /*0074*/ 	.byte	0x00, 0xf4, 0x21, 0x00


	//----- nvinfo : EIATTR_SPARSE_MMA_MASK
	.align		4
.L_25:
        /*0078*/ 	.byte	0x03, 0x50
        /*007a*/ 	.short	0x0000


	//----- nvinfo : EIATTR_MAXREG_COUNT
	.align		4
        /*007c*/ 	.byte	0x03, 0x1b
        /*007e*/ 	.short	0x00ff


	//----- nvinfo : EIATTR_EXIT_INSTR_OFFSETS
	.align		4
        /*0080*/ 	.byte	0x04, 0x1c
        /*0082*/ 	.short	(.L_27 - .L_26)


	//   ....[0]....
.L_26:
        /*0084*/ 	.word	0x00000ba0


	//   ....[1]....
        /*0088*/ 	.word	0x00000bc0


	//----- nvinfo : EIATTR_REQNTID
	.align		4
.L_27:
        /*008c*/ 	.byte	0x04, 0x10
        /*008e*/ 	.short	(.L_29 - .L_28)
.L_28:
        /*0090*/ 	.word	0x00000080
        /*0094*/ 	.word	0x00000001
        /*0098*/ 	.word	0x00000001


	//----- nvinfo : EIATTR_CBANK_PARAM_SIZE
	.align		4
.L_29:
        /*009c*/ 	.byte	0x03, 0x19
        /*009e*/ 	.short	0x0034


	//----- nvinfo : EIATTR_PARAM_CBANK
	.align		4
        /*00a0*/ 	.byte	0x04, 0x0a
        /*00a2*/ 	.short	(.L_31 - .L_30)
	.align		4
.L_30:
        /*00a4*/ 	.word	index@(.nv.constant0.triton_poi_fused__native_batch_norm_legit_no_training_relu_23)
        /*00a8*/ 	.short	0x0210
        /*00aa*/ 	.short	0x0034


	//----- nvinfo : EIATTR_SW_WAR
	.align		4
.L_31:
        /*00ac*/ 	.byte	0x04, 0x36
        /*00ae*/ 	.short	(.L_33 - .L_32)
.L_32:
        /*00b0*/ 	.word	0x00000008
.L_33:


//--------------------- .nv.callgraph             --------------------------
	.section	.nv.callgraph,"",@"SHT_CUDA_CALLGRAPH"
	.align	4
	.sectionentsize	8
	.align		4
        /*0000*/ 	.word	0x00000000
	.align		4
        /*0004*/ 	.word	0xffffffff
	.align		4
        /*0008*/ 	.word	0x00000000
	.align		4
        /*000c*/ 	.word	0xfffffffe
	.align		4
        /*0010*/ 	.word	0x00000000
	.align		4
        /*0014*/ 	.word	0xfffffffd
	.align		4
        /*0018*/ 	.word	0x00000000
	.align		4
        /*001c*/ 	.word	0xfffffffc


//--------------------- .nv.constant4             --------------------------
	.section	.nv.constant4,"a",@progbits
	.align	8
	.align		8
.nv.constant4:
        /*0000*/ 	.dword	_$_str
	.align		8
        /*0008*/ 	.dword	_$_str_$_2


//--------------------- .text.triton_poi_fused__native_batch_norm_legit_no_training_relu_23 --------------------------
	.section	.text.triton_poi_fused__native_batch_norm_legit_no_training_relu_23,"ax",@progbits
	.align	128
        .global         triton_poi_fused__native_batch_norm_legit_no_training_relu_23
        .type           triton_poi_fused__native_batch_norm_legit_no_training_relu_23,@function
        .size           triton_poi_fused__native_batch_norm_legit_no_training_relu_23,(.L_x_1 - triton_poi_fused__native_batch_norm_legit_no_training_relu_23)
        .other          triton_poi_fused__native_batch_norm_legit_no_training_relu_23,@"STO_CUDA_ENTRY STV_DEFAULT"
triton_poi_fused__native_batch_norm_legit_no_training_relu_23:
.text.triton_poi_fused__native_batch_norm_legit_no_training_relu_23:
[----:B------:R-:W0:Y:S02]  /*0000*/  LDC R1, c[0x0][0x28] ;  /* 0x00000a00ff017b82 */ /* 0x000e240000000800 */
[----:B------:R-:W1:Y:S01]  /*0010*/  S2R R0, SR_TID.X ;  /* 0x0000000000007919 */ /* 0x000e620000002100 */
[----:B------:R-:W2:Y:S01]  /*0020*/  LDC.64 R28, c[0x0][0x210] ;  /* 0x00008400ff1c7b82 */ /* 0x000ea20000000a00 */
[----:B------:R-:W-:Y:S02]  /*0030*/  CS2R R4, SRZ ;  /* 0x0000000000047805 */ /* 0x000fe4000001ff00 */
[----:B------:R-:W-:Y:S01]  /*0040*/  CS2R R6, SRZ ;  /* 0x0000000000067805 */ /* 0x000fe2000001ff00 */
[----:B------:R-:W3:Y:S01]  /*0050*/  S2R R3, SR_CTAID.X ;  /* 0x0000000000037919 */ /* 0x000ee20000002500 */
[----:B------:R-:W-:Y:S02]  /*0060*/  CS2R R8, SRZ ;  /* 0x0000000000087805 */ /* 0x000fe4000001ff00 */
[----:B------:R-:W-:Y:S01]  /*0070*/  CS2R R10, SRZ ;  /* 0x00000000000a7805 */ /* 0x000fe2000001ff00 */
[----:B------:R-:W-:Y:S01]  /*0080*/  ULDC.64 UR4, c[0x0][0x208] ;  /* 0x0000820000047ab9 */ /* 0x000fe20000000a00 */
[----:B------:R-:W4:Y:S08]  /*0090*/  LDC.64 R20, c[0x0][0x218] ;  /* 0x00008600ff147b82 */ /* 0x000f300000000a00 */
[----:B------:R-:W5:Y:S01]  /*00a0*/  LDC.64 R26, c[0x0][0x220] ;  /* 0x00008800ff1a7b82 */ /* 0x000f620000000a00 */
[----:B-1----:R-:W-:-:S04]  /*00b0*/  SHF.L.U32 R0, R0, 0x2, RZ ;  /* 0x0000000200007819 */ /* 0x002fc800000006ff */
[----:B------:R-:W-:-:S04]  /*00c0*/  LOP3.LUT R0, R0, 0x1fc, RZ, 0xc0, !PT ;  /* 0x000001fc00007812 */ /* 0x000fc800078ec0ff */
[----:B---3--:R-:W-:-:S04]  /*00d0*/  LEA R0, R3, R0, 0xa ;  /* 0x0000000003007211 */ /* 0x008fc800078e50ff */
[C---:B------:R-:W-:Y:S01]  /*00e0*/  ISETP.GE.AND P1, PT, R0.reuse, 0x3b1300, PT ;  /* 0x003b13000000780c */ /* 0x040fe20003f26270 */
[----:B------:R-:W-:-:S04]  /*00f0*/  IMAD.HI R2, R0, 0x2aaaaaab, RZ ;  /* 0x2aaaaaab00027827 */ /* 0x000fc800078e02ff */
[----:B--2---:R-:W-:Y:S01]  /*0100*/  IMAD.WIDE R28, R0, 0x4, R28 ;  /* 0x00000004001c7825 */ /* 0x004fe200078e021c */
[----:B------:R-:W-:-:S04]  /*0110*/  SHF.R.U32.HI R3, RZ, 0x1f, R2 ;  /* 0x0000001fff037819 */ /* 0x000fc80000011602 */
[----:B------:R-:W-:-:S03]  /*0120*/  LEA.HI R3, R2, R3, RZ, 0x1b ;  /* 0x0000000302037211 */ /* 0x000fc600078fd8ff */
[----:B------:R-:W2:Y:S02]  /*0130*/  @!P1 LDG.E.128 R8, desc[UR4][R28.64] ;  /* 0x000000041c089981 */ /* 0x000ea4000c1e1d00 */
[----:B------:R-:W-:-:S04]  /*0140*/  IMAD R2, R3, -0xc0, R0 ;  /* 0xffffff4003027824 */ /* 0x000fc800078e0200 */
[----:B----4-:R-:W-:-:S05]  /*0150*/  IMAD.WIDE R12, R2, 0x4, R20 ;  /* 0x00000004020c7825 */ /* 0x010fca00078e0214 */
[----:B------:R1:W2:Y:S01]  /*0160*/  @!P1 LDG.E.EL.128 R4, desc[UR4][R12.64] ;  /* 0x000000040c049981 */ /* 0x0002a2000c2e1d00 */
[----:B------:R-:W-:-:S05]  /*0170*/  IADD3 R3, R0, 0x200, RZ ;  /* 0x0000020000037810 */ /* 0x000fca0007ffe0ff */
[----:B------:R-:W-:-:S05]  /*0180*/  IMAD.HI R14, R3, 0x2aaaaaab, RZ ;  /* 0x2aaaaaab030e7827 */ /* 0x000fca00078e02ff */
[----:B------:R-:W-:-:S04]  /*0190*/  SHF.R.U32.HI R15, RZ, 0x1f, R14 ;  /* 0x0000001fff0f7819 */ /* 0x000fc8000001160e */
[----:B------:R-:W-:Y:S02]  /*01a0*/  LEA.HI R14, R14, R15, RZ, 0x1b ;  /* 0x0000000f0e0e7211 */ /* 0x000fe400078fd8ff */
[----:B------:R-:W-:Y:S02]  /*01b0*/  ISETP.GE.AND P0, PT, R3, 0x3b1300, PT ;  /* 0x003b13000300780c */ /* 0x000fe40003f06270 */
[----:B-1----:R-:W-:Y:S01]  /*01c0*/  CS2R R12, SRZ ;  /* 0x00000000000c7805 */ /* 0x002fe2000001ff00 */
[----:B------:R-:W-:Y:S01]  /*01d0*/  IMAD R3, R14, -0xc0, R3 ;  /* 0xffffff400e037824 */ /* 0x000fe200078e0203 */
[----:B------:R-:W-:Y:S02]  /*01e0*/  CS2R R14, SRZ ;  /* 0x00000000000e7805 */ /* 0x000fe4000001ff00 */
[----:B------:R-:W-:Y:S02]  /*01f0*/  CS2R R16, SRZ ;  /* 0x0000000000107805 */ /* 0x000fe4000001ff00 */
[----:B------:R-:W-:Y:S01]  /*0200*/  CS2R R18, SRZ ;  /* 0x0000000000127805 */ /* 0x000fe2000001ff00 */
[----:B------:R-:W-:Y:S01]  /*0210*/  IMAD.WIDE R24, R3, 0x4, R20 ;  /* 0x0000000403187825 */ /* 0x000fe200078e0214 */
[----:B------:R-:W-:-:S02]  /*0220*/  CS2R R20, SRZ ;  /* 0x0000000000147805 */ /* 0x000fc4000001ff00 */
[----:B------:R-:W-:Y:S02]  /*0230*/  CS2R R22, SRZ ;  /* 0x0000000000167805 */ /* 0x000fe4000001ff00 */
[----:B------:R1:W3:Y:S04]  /*0240*/  @!P0 LDG.E.EL.128 R16, desc[UR4][R24.64] ;  /* 0x0000000418108981 */ /* 0x0002e8000c2e1d00 */
[----:B------:R-:W3:Y:S01]  /*0250*/  @!P0 LDG.E.128 R20, desc[UR4][R28.64+0x800] ;  /* 0x000800041c148981 */ /* 0x000ee2000c1e1d00 */
[----:B-1----:R-:W-:Y:S01]  /*0260*/  CS2R R24, SRZ ;  /* 0x0000000000187805 */ /* 0x002fe2000001ff00 */
[----:B--2---:R-:W-:Y:S01]  /*0270*/  FADD R4, -R4, R8 ;  /* 0x0000000804047221 */ /* 0x004fe20000000100 */
[----:B------:R-:W-:Y:S01]  /*0280*/  FADD R5, -R5, R9 ;  /* 0x0000000905057221 */ /* 0x000fe20000000100 */
[----:B-----5:R-:W-:-:S05]  /*0290*/  IMAD.WIDE R8, R2, 0x4, R26 ;  /* 0x0000000402087825 */ /* 0x020fca00078e021a */
[----:B------:R1:W2:Y:S02]  /*02a0*/  @!P1 LDG.E.EL.128 R12, desc[UR4][R8.64] ;  /* 0x00000004080c9981 */ /* 0x0002a4000c2e1d00 */
[----:B-1----:R-:W-:Y:S01]  /*02b0*/  IMAD.WIDE R8, R3, 0x4, R26 ;  /* 0x0000000403087825 */ /* 0x002fe200078e021a */
[----:B------:R-:W-:-:S06]  /*02c0*/  CS2R R26, SRZ ;  /* 0x00000000001a7805 */ /* 0x000fcc000001ff00 */
[----:B------:R-:W4:Y:S01]  /*02d0*/  @!P0 LDG.E.EL.128 R24, desc[UR4][R8.64] ;  /* 0x0000000408188981 */ /* 0x000f22000c2e1d00 */
[----:B------:R-:W-:Y:S01]  /*02e0*/  FADD R6, -R6, R10 ;  /* 0x0000000a06067221 */ /* 0x000fe20000000100 */
[----:B---3--:R-:W-:Y:S01]  /*02f0*/  FADD R17, -R17, R21 ;  /* 0x0000001511117221 */ /* 0x008fe20000000100 */
[----:B------:R-:W-:Y:S01]  /*0300*/  HFMA2.MMA R21, -RZ, RZ, 1.625, 0 ;  /* 0x3e800000ff157435 */ /* 0x000fe200000001ff */
[----:B------:R-:W-:Y:S01]  /*0310*/  FADD R28, -R19, R23 ;  /* 0x00000017131c7221 */ /* 0x000fe20000000100 */
[----:B------:R-:W-:Y:S01]  /*0320*/  FADD R7, -R7, R11 ;  /* 0x0000000b07077221 */ /* 0x000fe20000000100 */
[----:B------:R-:W-:Y:S01]  /*0330*/  FADD R16, -R16, R20 ;  /* 0x0000001410107221 */ /* 0x000fe20000000100 */
[----:B------:R-:W-:Y:S01]  /*0340*/  FADD R18, -R18, R22 ;  /* 0x0000001612127221 */ /* 0x000fe20000000100 */
[----:B--2---:R-:W-:Y:S01]  /*0350*/  FADD R10, R12, 0.0010000000474974513054 ;  /* 0x3a83126f0c0a7421 */ /* 0x004fe20000000000 */
[----:B------:R-:W-:-:S05]  /*0360*/  FADD R12, R13, 0.0010000000474974513054 ;  /* 0x3a83126f0d0c7421 */ /* 0x000fca0000000000 */
[----:B------:R-:W1:Y:S01]  /*0370*/  MUFU.SQRT R10, R10 ;  /* 0x0000000a000a7308 */ /* 0x000e620000002000 */
[----:B------:R-:W-:Y:S01]  /*0380*/  FADD R13, R14, 0.0010000000474974513054 ;  /* 0x3a83126f0e0d7421 */ /* 0x000fe20000000000 */
[----:B------:R-:W-:-:S06]  /*0390*/  FADD R14, R15, 0.0010000000474974513054 ;  /* 0x3a83126f0f0e7421 */ /* 0x000fcc0000000000 */
[----:B------:R-:W2:Y:S08]  /*03a0*/  MUFU.SQRT R12, R12 ;  /* 0x0000000c000c7308 */ /* 0x000eb00000002000 */
[----:B------:R-:W3:Y:S01]  /*03b0*/  MUFU.SQRT R13, R13 ;  /* 0x0000000d000d7308 */ /* 0x000ee20000002000 */
[C---:B-1----:R-:W-:Y:S01]  /*03c0*/  FSETP.GT.AND P4, PT, R10.reuse, 8.50705917302346158658e+37, PT ;  /* 0x7e8000000a00780b */ /* 0x042fe20003f84000 */
[----:B----4-:R-:W-:Y:S01]  /*03d0*/  FADD R25, R25, 0.0010000000474974513054 ;  /* 0x3a83126f19197421 */ /* 0x010fe20000000000 */
[----:B------:R-:W-:-:S05]  /*03e0*/  FSETP.GEU.AND P2, PT, R10, 1.175494350822287508e-38, PT ;  /* 0x008000000a00780b */ /* 0x000fca0003f4e000 */
[----:B------:R-:W1:Y:S01]  /*03f0*/  MUFU.SQRT R14, R14 ;  /* 0x0000000e000e7308 */ /* 0x000e620000002000 */
[----:B--2---:R-:W-:Y:S01]  /*0400*/  FSETP.GT.AND P5, PT, R12, 8.50705917302346158658e+37, PT ;  /* 0x7e8000000c00780b */ /* 0x004fe20003fa4000 */
[----:B------:R-:W-:Y:S01]  /*0410*/  FADD R24, R24, 0.0010000000474974513054 ;  /* 0x3a83126f18187421 */ /* 0x000fe20000000000 */
[----:B------:R-:W-:Y:S01]  /*0420*/  FADD R26, R26, 0.0010000000474974513054 ;  /* 0x3a83126f1a1a7421 */ /* 0x000fe20000000000 */
[----:B------:R-:W-:Y:S02]  /*0430*/  FSEL R19, R21, 1, P4 ;  /* 0x3f80000015137808 */ /* 0x000fe40002000000 */
[----:B---3--:R-:W-:Y:S02]  /*0440*/  FSETP.GT.AND P3, PT, R13, 8.50705917302346158658e+37, PT ;  /* 0x7e8000000d00780b */ /* 0x008fe40003f64000 */
[----:B------:R-:W2:Y:S01]  /*0450*/  MUFU.SQRT R8, R25 ;  /* 0x0000001900087308 */ /* 0x000ea20000002000 */
[----:B------:R-:W-:Y:S01]  /*0460*/  @P4 FMUL R10, R10, 0.25 ;  /* 0x3e8000000a0a4820 */ /* 0x000fe20000400000 */
[----:B------:R-:W-:-:S06]  /*0470*/  FSETP.GEU.AND P4, PT, R12, 1.175494350822287508e-38, PT ;  /* 0x008000000c00780b */ /* 0x000fcc0003f8e000 */
[----:B------:R-:W3:Y:S01]  /*0480*/  MUFU.SQRT R15, R24 ;  /* 0x00000018000f7308 */ /* 0x000ee20000002000 */
[----:B-1----:R-:W-:Y:S01]  /*0490*/  FSETP.GT.AND P6, PT, R14, 8.50705917302346158658e+37, PT ;  /* 0x7e8000000e00780b */ /* 0x002fe20003fc4000 */
[----:B------:R-:W-:Y:S01]  /*04a0*/  @!P2 FMUL R10, R10, 16777216 ;  /* 0x4b8000000a0aa820 */ /* 0x000fe20000400000 */
[----:B------:R-:W-:-:S05]  /*04b0*/  @P5 FMUL R12, R12, 0.25 ;  /* 0x3e8000000c0c5820 */ /* 0x000fca0000400000 */
[----:B------:R-:W1:Y:S01]  /*04c0*/  MUFU.SQRT R11, R26 ;  /* 0x0000001a000b7308 */ /* 0x000e620000002000 */
[----:B------:R-:W-:Y:S01]  /*04d0*/  FSEL R9, R21, 1, P5 ;  /* 0x3f80000015097808 */ /* 0x000fe20002800000 */
[----:B------:R-:W-:Y:S01]  /*04e0*/  FADD R27, R27, 0.0010000000474974513054 ;  /* 0x3a83126f1b1b7421 */ /* 0x000fe20000000000 */
[C---:B------:R-:W-:Y:S01]  /*04f0*/  FSETP.GEU.AND P5, PT, R13.reuse, 1.175494350822287508e-38, PT ;  /* 0x008000000d00780b */ /* 0x040fe20003fae000 */
[----:B------:R-:W-:Y:S01]  /*0500*/  @P3 FMUL R13, R13, 0.25 ;  /* 0x3e8000000d0d3820 */ /* 0x000fe20000400000 */
[----:B------:R-:W-:Y:S02]  /*0510*/  FSEL R20, R21, 1, P3 ;  /* 0x3f80000015147808 */ /* 0x000fe40001800000 */
[----:B------:R-:W-:Y:S01]  /*0520*/  FSETP.GEU.AND P3, PT, R14, 1.175494350822287508e-38, PT ;  /* 0x008000000e00780b */ /* 0x000fe20003f6e000 */
[----:B------:R-:W4:Y:S01]  /*0530*/  MUFU.RCP R10, R10 ;  /* 0x0000000a000a7308 */ /* 0x000f220000001000 */
[----:B------:R-:W-:Y:S01]  /*0540*/  @!P4 FMUL R12, R12, 16777216 ;  /* 0x4b8000000c0cc820 */ /* 0x000fe20000400000 */
[----:B------:R-:W-:Y:S01]  /*0550*/  @!P4 FMUL R9, R9, 16777216 ;  /* 0x4b8000000909c820 */ /* 0x000fe20000400000 */
[----:B--2---:R-:W-:Y:S01]  /*0560*/  FSETP.GT.AND P4, PT, R8, 8.50705917302346158658e+37, PT ;  /* 0x7e8000000800780b */ /* 0x004fe20003f84000 */
[----:B------:R-:W-:Y:S01]  /*0570*/  @!P2 FMUL R19, R19, 16777216 ;  /* 0x4b8000001313a820 */ /* 0x000fe20000400000 */
[----:B---3--:R-:W-:-:S03]  /*0580*/  FSETP.GT.AND P2, PT, R15, 8.50705917302346158658e+37, PT ;  /* 0x7e8000000f00780b */ /* 0x008fc60003f44000 */
[----:B------:R4:W2:Y:S01]  /*0590*/  MUFU.SQRT R22, R27 ;  /* 0x0000001b00167308 */ /* 0x0008a20000002000 */
[----:B------:R-:W-:Y:S01]  /*05a0*/  @P6 FMUL R14, R14, 0.25 ;  /* 0x3e8000000e0e6820 */ /* 0x000fe20000400000 */
[----:B------:R-:W-:Y:S02]  /*05b0*/  FSEL R23, R21, 1, P6 ;  /* 0x3f80000015177808 */ /* 0x000fe40003000000 */
[----:B-1----:R-:W-:Y:S01]  /*05c0*/  FSETP.GT.AND P6, PT, R11, 8.50705917302346158658e+37, PT ;  /* 0x7e8000000b00780b */ /* 0x002fe20003fc4000 */
[----:B------:R-:W-:Y:S02]  /*05d0*/  @!P3 FMUL R14, R14, 16777216 ;  /* 0x4b8000000e0eb820 */ /* 0x000fe40000400000 */
[----:B------:R-:W-:Y:S01]  /*05e0*/  @!P3 FMUL R23, R23, 16777216 ;  /* 0x4b8000001717b820 */ /* 0x000fe20000400000 */
[----:B------:R-:W-:Y:S01]  /*05f0*/  FSETP.GEU.AND P3, PT, R8, 1.175494350822287508e-38, PT ;  /* 0x008000000800780b */ /* 0x000fe20003f6e000 */
[----:B------:R-:W-:Y:S01]  /*0600*/  @!P5 FMUL R13, R13, 16777216 ;  /* 0x4b8000000d0dd820 */ /* 0x000fe20000400000 */
[----:B------:R-:W-:Y:S01]  /*0610*/  @!P5 FMUL R20, R20, 16777216 ;  /* 0x4b8000001414d820 */ /* 0x000fe20000400000 */
[----:B------:R-:W-:Y:S01]  /*0620*/  @P4 FMUL R8, R8, 0.25 ;  /* 0x3e80000008084820 */ /* 0x000fe20000400000 */
[----:B------:R-:W-:Y:S01]  /*0630*/  FSEL R26, R21, 1, P4 ;  /* 0x3f800000151a7808 */ /* 0x000fe20002000000 */
[----:B----4-:R-:W-:Y:S01]  /*0640*/  FMUL R27, R10, R19 ;  /* 0x000000130a1b7220 */ /* 0x010fe20000400000 */
[C---:B------:R-:W-:Y:S01]  /*0650*/  FSETP.GEU.AND P5, PT, R15.reuse, 1.175494350822287508e-38, PT ;  /* 0x008000000f00780b */ /* 0x040fe20003fae000 */
[----:B------:R-:W-:Y:S01]  /*0660*/  @P2 FMUL R15, R15, 0.25 ;  /* 0x3e8000000f0f2820 */ /* 0x000fe20000400000 */
[----:B--2---:R-:W-:Y:S01]  /*0670*/  FSETP.GT.AND P4, PT, R22, 8.50705917302346158658e+37, PT ;  /* 0x7e8000001600780b */ /* 0x004fe20003f84000 */
[----:B------:R-:W1:Y:S01]  /*0680*/  MUFU.RCP R14, R14 ;  /* 0x0000000e000e7308 */ /* 0x000e620000001000 */
[----:B------:R-:W-:-:S02]  /*0690*/  FSEL R19, R21, 1, P2 ;  /* 0x3f80000015137808 */ /* 0x000fc40001000000 */
[C---:B------:R-:W-:Y:S01]  /*06a0*/  FSETP.GEU.AND P2, PT, R11.reuse, 1.175494350822287508e-38, PT ;  /* 0x008000000b00780b */ /* 0x040fe20003f4e000 */
[----:B------:R-:W-:Y:S01]  /*06b0*/  @P6 FMUL R11, R11, 0.25 ;  /* 0x3e8000000b0b6820 */ /* 0x000fe20000400000 */
[----:B------:R-:W-:Y:S02]  /*06c0*/  FSEL R25, R21, 1, P6 ;  /* 0x3f80000015197808 */ /* 0x000fe40003000000 */
[C---:B------:R-:W-:Y:S01]  /*06d0*/  FSETP.GEU.AND P6, PT, R22.reuse, 1.175494350822287508e-38, PT ;  /* 0x008000001600780b */ /* 0x040fe20003fce000 */
[----:B------:R-:W2:Y:S04]  /*06e0*/  MUFU.RCP R13, R13 ;  /* 0x0000000d000d7308 */ /* 0x000ea80000001000 */
[----:B------:R-:W-:-:S04]  /*06f0*/  @P4 FMUL R22, R22, 0.25 ;  /* 0x3e80000016164820 */ /* 0x000fc80000400000 */
[----:B------:R-:W3:Y:S01]  /*0700*/  MUFU.RCP R24, R12 ;  /* 0x0000000c00187308 */ /* 0x000ee20000001000 */
[----:B-1----:R-:W-:-:S03]  /*0710*/  FMUL R23, R14, R23 ;  /* 0x000000170e177220 */ /* 0x002fc60000400000 */
[----:B------:R-:W-:Y:S01]  /*0720*/  @!P6 FMUL R22, R22, 16777216 ;  /* 0x4b8000001616e820 */ /* 0x000fe20000400000 */
[----:B------:R-:W-:Y:S01]  /*0730*/  @!P3 FMUL R8, R8, 16777216 ;  /* 0x4b8000000808b820 */ /* 0x000fe20000400000 */
[----:B--2---:R-:W-:Y:S02]  /*0740*/  FMUL R13, R13, R20 ;  /* 0x000000140d0d7220 */ /* 0x004fe40000400000 */
[----:B------:R1:W-:Y:S01]  /*0750*/  MUFU.RCP R12, R22 ;  /* 0x00000016000c7308 */ /* 0x0003e20000001000 */
[----:B------:R-:W-:Y:S01]  /*0760*/  FMUL R20, R23, R7 ;  /* 0x0000000717147220 */ /* 0x000fe20000400000 */
[----:B------:R-:W-:Y:S01]  /*0770*/  @!P2 FMUL R11, R11, 16777216 ;  /* 0x4b8000000b0ba820 */ /* 0x000fe20000400000 */
[----:B------:R-:W-:Y:S01]  /*0780*/  @!P5 FMUL R15, R15, 16777216 ;  /* 0x4b8000000f0fd820 */ /* 0x000fe20000400000 */
[----:B-1----:R-:W1:Y:S04]  /*0790*/  LDC.64 R22, c[0x0][0x228] ;  /* 0x00008a00ff167b82 */ /* 0x002e680000000a00 */
[----:B------:R2:W-:Y:S01]  /*07a0*/  MUFU.RCP R29, R8 ;  /* 0x00000008001d7308 */ /* 0x0005e20000001000 */
[----:B---3--:R-:W-:Y:S01]  /*07b0*/  FMUL R24, R24, R9 ;  /* 0x0000000918187220 */ /* 0x008fe20000400000 */
[----:B------:R-:W-:-:S02]  /*07c0*/  FMUL R13, R13, R6 ;  /* 0x000000060d0d7220 */ /* 0x000fc40000400000 */
[----:B--2---:R-:W2:Y:S04]  /*07d0*/  LDC.64 R8, c[0x0][0x230] ;  /* 0x00008c00ff087b82 */ /* 0x004ea80000000a00 */
[----:B------:R-:W3:Y:S08]  /*07e0*/  MUFU.RCP R6, R11 ;  /* 0x0000000b00067308 */ /* 0x000ef00000001000 */
[----:B------:R-:W4:Y:S01]  /*07f0*/  MUFU.RCP R10, R15 ;  /* 0x0000000f000a7308 */ /* 0x000f220000001000 */
[----:B------:R-:W-:Y:S01]  /*0800*/  @!P2 FMUL R25, R25, 16777216 ;  /* 0x4b8000001919a820 */ /* 0x000fe20000400000 */
[----:B------:R-:W-:Y:S01]  /*0810*/  @!P5 FMUL R19, R19, 16777216 ;  /* 0x4b8000001313d820 */ /* 0x000fe20000400000 */
[----:B------:R-:W-:Y:S01]  /*0820*/  FMUL R24, R24, R5 ;  /* 0x0000000518187220 */ /* 0x000fe20000400000 */
[----:B------:R-:W-:Y:S01]  /*0830*/  FMUL R27, R27, R4 ;  /* 0x000000041b1b7220 */ /* 0x000fe20000400000 */
[----:B------:R-:W-:Y:S01]  /*0840*/  CS2R R4, SRZ ;  /* 0x0000000000047805 */ /* 0x000fe2000001ff00 */
[----:B---3--:R-:W-:Y:S01]  /*0850*/  FMUL R25, R6, R25 ;  /* 0x0000001906197220 */ /* 0x008fe20000400000 */
[----:B------:R-:W-:Y:S01]  /*0860*/  CS2R R6, SRZ ;  /* 0x0000000000067805 */ /* 0x000fe2000001ff00 */
[----:B----4-:R-:W-:Y:S01]  /*0870*/  FMUL R19, R10, R19 ;  /* 0x000000130a137220 */ /* 0x010fe20000400000 */
[----:B-1----:R-:W-:-:S04]  /*0880*/  IMAD.WIDE R10, R2, 0x4, R22 ;  /* 0x00000004020a7825 */ /* 0x002fc800078e0216 */
[----:B------:R-:W-:Y:S01]  /*0890*/  IMAD.WIDE R22, R3, 0x4, R22 ;  /* 0x0000000403167825 */ /* 0x000fe200078e0216 */
[----:B------:R1:W3:Y:S03]  /*08a0*/  @!P1 LDG.E.EL.128 R4, desc[UR4][R10.64] ;  /* 0x000000040a049981 */ /* 0x0002e6000c2e1d00 */
[----:B--2---:R-:W-:-:S04]  /*08b0*/  IMAD.WIDE R14, R2, 0x4, R8 ;  /* 0x00000004020e7825 */ /* 0x004fc800078e0208 */
[----:B------:R-:W-:Y:S01]  /*08c0*/  IMAD.WIDE R2, R3, 0x4, R8 ;  /* 0x0000000403027825 */ /* 0x000fe200078e0208 */
[----:B------:R-:W-:Y:S02]  /*08d0*/  CS2R R8, SRZ ;  /* 0x0000000000087805 */ /* 0x000fe4000001ff00 */
[----:B-1----:R-:W-:-:S06]  /*08e0*/  CS2R R10, SRZ ;  /* 0x00000000000a7805 */ /* 0x002fcc000001ff00 */
[----:B------:R1:W3:Y:S01]  /*08f0*/  @!P1 LDG.E.EL.128 R8, desc[UR4][R14.64] ;  /* 0x000000040e089981 */ /* 0x0002e2000c2e1d00 */
[----:B------:R-:W-:-:S05]  /*0900*/  FSEL R21, R21, 1, P4 ;  /* 0x3f80000015157808 */ /* 0x000fca0002000000 */
[----:B------:R-:W-:-:S04]  /*0910*/  @!P6 FMUL R21, R21, 16777216 ;  /* 0x4b8000001515e820 */ /* 0x000fc80000400000 */
[----:B------:R-:W-:Y:S01]  /*0920*/  FMUL R21, R12, R21 ;  /* 0x000000150c157220 */ /* 0x000fe20000400000 */
[----:B-1----:R-:W-:-:S03]  /*0930*/  CS2R R14, SRZ ;  /* 0x00000000000e7805 */ /* 0x002fc6000001ff00 */
[----:B------:R-:W-:Y:S01]  /*0940*/  FMUL R28, R21, R28 ;  /* 0x0000001c151c7220 */ /* 0x000fe20000400000 */
[----:B---3--:R-:W-:Y:S01]  /*0950*/  FFMA R6, R13, R6, R10 ;  /* 0x000000060d067223 */ /* 0x008fe2000000000a */
[----:B------:R-:W-:Y:S01]  /*0960*/  CS2R R12, SRZ ;  /* 0x00000000000c7805 */ /* 0x000fe2000001ff00 */
[----:B------:R-:W-:Y:S01]  /*0970*/  FFMA R7, R20, R7, R11 ;  /* 0x0000000714077223 */ /* 0x000fe2000000000b */
[----:B------:R-:W-:Y:S01]  /*0980*/  CS2R R20, SRZ ;  /* 0x0000000000147805 */ /* 0x000fe2000001ff00 */
[----:B------:R-:W1:Y:S03]  /*0990*/  LDC.64 R10, c[0x0][0x238] ;  /* 0x00008e00ff0a7b82 */ /* 0x000e660000000a00 */
[----:B------:R2:W3:Y:S02]  /*09a0*/  @!P0 LDG.E.EL.128 R12, desc[UR4][R22.64] ;  /* 0x00000004160c8981 */ /* 0x0004e4000c2e1d00 */
[----:B--2---:R-:W-:-:S06]  /*09b0*/  CS2R R22, SRZ ;  /* 0x0000000000167805 */ /* 0x004fcc000001ff00 */
[----:B------:R-:W3:Y:S01]  /*09c0*/  @!P0 LDG.E.EL.128 R20, desc[UR4][R2.64] ;  /* 0x0000000402148981 */ /* 0x000ee2000c2e1d00 */
[----:B------:R-:W-:Y:S01]  /*09d0*/  @!P3 FMUL R26, R26, 16777216 ;  /* 0x4b8000001a1ab820 */ /* 0x000fe20000400000 */
[----:B------:R-:W-:Y:S01]  /*09e0*/  FFMA R5, R24, R5, R9 ;  /* 0x0000000518057223 */ /* 0x000fe20000000009 */
[----:B------:R-:W-:Y:S02]  /*09f0*/  FFMA R4, R27, R4, R8 ;  /* 0x000000041b047223 */ /* 0x000fe40000000008 */
[----:B------:R-:W-:Y:S01]  /*0a00*/  FMUL R26, R29, R26 ;  /* 0x0000001a1d1a7220 */ /* 0x000fe20000400000 */
[----:B------:R-:W-:Y:S01]  /*0a10*/  FSETP.GEU.AND P2, PT, R7, RZ, PT ;  /* 0x000000ff0700720b */ /* 0x000fe20003f4e000 */
[----:B------:R-:W-:Y:S01]  /*0a20*/  FMUL R25, R25, R18 ;  /* 0x0000001219197220 */ /* 0x000fe20000400000 */
[----:B------:R-:W-:Y:S01]  /*0a30*/  FSETP.GEU.AND P3, PT, R6, RZ, PT ;  /* 0x000000ff0600720b */ /* 0x000fe20003f6e000 */
[----:B------:R-:W-:Y:S01]  /*0a40*/  FMUL R26, R26, R17 ;  /* 0x000000111a1a7220 */ /* 0x000fe20000400000 */
[----:B------:R-:W-:Y:S01]  /*0a50*/  FSETP.GEU.AND P4, PT, R5, RZ, PT ;  /* 0x000000ff0500720b */ /* 0x000fe20003f8e000 */
[----:B------:R-:W-:Y:S01]  /*0a60*/  FMUL R19, R19, R16 ;  /* 0x0000001013137220 */ /* 0x000fe20000400000 */
[----:B------:R-:W-:Y:S01]  /*0a70*/  FSETP.GEU.AND P5, PT, R4, RZ, PT ;  /* 0x000000ff0400720b */ /* 0x000fe20003fae000 */
[----:B-1----:R-:W-:Y:S01]  /*0a80*/  IMAD.WIDE R10, R0, 0x4, R10 ;  /* 0x00000004000a7825 */ /* 0x002fe200078e020a */
[----:B------:R-:W-:-:S02]  /*0a90*/  SEL R7, R7, RZ, P2 ;  /* 0x000000ff07077207 */ /* 0x000fc40001000000 */
[----:B------:R-:W-:Y:S02]  /*0aa0*/  SEL R6, R6, RZ, P3 ;  /* 0x000000ff06067207 */ /* 0x000fe40001800000 */
[----:B------:R-:W-:Y:S02]  /*0ab0*/  SEL R5, R5, RZ, P4 ;  /* 0x000000ff05057207 */ /* 0x000fe40002000000 */
[----:B------:R-:W-:-:S05]  /*0ac0*/  SEL R4, R4, RZ, P5 ;  /* 0x000000ff04047207 */ /* 0x000fca0002800000 */
[----:B------:R1:W-:Y:S01]  /*0ad0*/  @!P1 STG.E.128 desc[UR4][R10.64], R4 ;  /* 0x000000040a009986 */ /* 0x0003e2000c101d04 */
[----:B---3--:R-:W-:Y:S01]  /*0ae0*/  FFMA R15, R28, R15, R23 ;  /* 0x0000000f1c0f7223 */ /* 0x008fe20000000017 */
[----:B------:R-:W-:Y:S01]  /*0af0*/  FFMA R14, R25, R14, R22 ;  /* 0x0000000e190e7223 */ /* 0x000fe20000000016 */
[----:B------:R-:W-:Y:S01]  /*0b00*/  FFMA R13, R26, R13, R21 ;  /* 0x0000000d1a0d7223 */ /* 0x000fe20000000015 */
[----:B------:R-:W-:Y:S02]  /*0b10*/  FFMA R12, R19, R12, R20 ;  /* 0x0000000c130c7223 */ /* 0x000fe40000000014 */
[----:B------:R-:W-:Y:S02]  /*0b20*/  FSETP.GEU.AND P1, PT, R15, RZ, PT ;  /* 0x000000ff0f00720b */ /* 0x000fe40003f2e000 */
[----:B------:R-:W-:Y:S02]  /*0b30*/  FSETP.GEU.AND P2, PT, R14, RZ, PT ;  /* 0x000000ff0e00720b */ /* 0x000fe40003f4e000 */
[----:B------:R-:W-:-:S02]  /*0b40*/  FSETP.GEU.AND P3, PT, R13, RZ, PT ;  /* 0x000000ff0d00720b */ /* 0x000fc40003f6e000 */
[----:B------:R-:W-:Y:S02]  /*0b50*/  FSETP.GEU.AND P4, PT, R12, RZ, PT ;  /* 0x000000ff0c00720b */ /* 0x000fe40003f8e000 */
[----:B------:R-:W-:Y:S02]  /*0b60*/  SEL R15, R15, RZ, P1 ;  /* 0x000000ff0f0f7207 */ /* 0x000fe40000800000 */
[----:B------:R-:W-:Y:S02]  /*0b70*/  SEL R14, R14, RZ, P2 ;  /* 0x000000ff0e0e7207 */ /* 0x000fe40001000000 */
[----:B------:R-:W-:Y:S02]  /*0b80*/  SEL R13, R13, RZ, P3 ;  /* 0x000000ff0d0d7207 */ /* 0x000fe40001800000 */
[----:B------:R-:W-:Y:S01]  /*0b90*/  SEL R12, R12, RZ, P4 ;  /* 0x000000ff0c0c7207 */ /* 0x000fe20002000000 */
[----:B-1----:R-:W-:Y:S06]  /*0ba0*/  @P0 EXIT ;  /* 0x000000000000094d */ /* 0x002fec0003800000 */
[----:B------:R-:W-:Y:S01]  /*0bb0*/  STG.E.128 desc[UR4][R10.64+0x800], R12 ;  /* 0x0008000c0a007986 */ /* 0x000fe2000c101d04 */
[----:B------:R-:W-:Y:S05]  /*0bc0*/  EXIT ;  /* 0x000000000000794d */ /* 0x000fea0003800000 */
.L_x_0:
[----:B------:R-:W-:-:S00]  /*0bd0*/  BRA `(.L_x_0) ;  /* 0xfffffffc00fc7947 */ /* 0x000fc0000383ffff */
[----:B------:R-:W-:-:S00]  /*0be0*/  NOP ;  /* 0x0000000000007918 */ /* 0x000fc00000000000 */
        /* <DEDUP_REMOVED lines=9> */
.L_x_1:


//--------------------- .nv.global.init           --------------------------
	.section	.nv.global.init,"aw",@progbits
.nv.global.init:
	.type		_$_str,@object
	.size		_$_str,(_$_str_$_2 - _$_str)
_$_str:
        /*0000*/ 	.byte	0x5f, 0x5f, 0x43, 0x55, 0x44, 0x41, 0x5f, 0x46, 0x54, 0x5a, 0x00
	.type		_$_str_$_2,@object
	.size		_$_str_$_2,(.L_1 - _$_str_$_2)
_$_str_$_2:
        /*000b*/ 	.byte	0x5f, 0x5f, 0x43, 0x55, 0x44, 0x41, 0x5f, 0x50, 0x52, 0x45, 0x43, 0x5f, 0x53, 0x51, 0x52, 0x54
        /*001b*/ 	.byte	0x00
.L_1:


//--------------------- .nv.constant0.triton_poi_fused__native_batch_norm_legit_no_training_relu_23 --------------------------
	.section	.nv.constant0.triton_poi_fused__native_batch_norm_legit_no_training_relu_23,"a",@progbits
	.sectionflags	@""
	.align	4
.nv.constant0.triton_poi_fused__native_batch_norm_legit_no_training_relu_23:
	.zero		580
